//
// Generated by NVIDIA NVVM Compiler
//
// Compiler Build ID: CL-36424714
// Cuda compilation tools, release 13.0, V13.0.88
// Based on NVVM 20.0.0
//

.version 9.0
.target sm_100
.address_size 64

	// .globl	_Z17pref_sum_parallelPiS_i
// _ZZ17pref_sum_parallelPiS_iE3tmp has been demoted

.visible .entry _Z17pref_sum_parallelPiS_i(
	.param .u64 .ptr .align 1 _Z17pref_sum_parallelPiS_i_param_0,
	.param .u64 .ptr .align 1 _Z17pref_sum_parallelPiS_i_param_1,
	.param .u32 _Z17pref_sum_parallelPiS_i_param_2
)
{
	.reg .pred 	%p<5>;
	.reg .b32 	%r<25>;
	.reg .b64 	%rd<9>;
	// demoted variable
	.shared .align 4 .b8 _ZZ17pref_sum_parallelPiS_iE3tmp[16];
	ld.param.u64 	%rd1, [_Z17pref_sum_parallelPiS_i_param_0];
	ld.param.u64 	%rd2, [_Z17pref_sum_parallelPiS_i_param_1];
	ld.param.u32 	%r5, [_Z17pref_sum_parallelPiS_i_param_2];
	mov.u32 	%r6, %ctaid.x;
	mov.u32 	%r1, %tid.x;
	shl.b32 	%r7, %r6, 2;
	shl.b32 	%r8, %r1, 1;
	add.s32 	%r2, %r7, %r8;
	or.b32  	%r3, %r2, 1;
	setp.ge.s32 	%p1, %r3, %r5;
	shl.b32 	%r9, %r1, 3;
	mov.u32 	%r10, _ZZ17pref_sum_parallelPiS_iE3tmp;
	add.s32 	%r4, %r10, %r9;
	@%p1 bra 	$L__BB0_2;
	cvta.to.global.u64 	%rd3, %rd1;
	mul.wide.s32 	%rd4, %r2, 4;
	add.s64 	%rd5, %rd3, %rd4;
	ld.global.u32 	%r12, [%rd5];
	st.shared.u32 	[%r4], %r12;
	ld.global.u32 	%r16, [%rd5+4];
	st.shared.u32 	[%r4+4], %r16;
	bra.uni 	$L__BB0_3;
$L__BB0_2:
	mov.b32 	%r11, 0;
	st.shared.u32 	[%r4+4], %r11;
	st.shared.u32 	[%r4], %r11;
$L__BB0_3:
	bar.sync 	0;
	setp.gt.u32 	%p2, %r1, 1;
	@%p2 bra 	$L__BB0_5;
	ld.shared.u32 	%r17, [%r4];
	ld.shared.u32 	%r18, [%r4+4];
	add.s32 	%r19, %r18, %r17;
	st.shared.u32 	[%r4+4], %r19;
$L__BB0_5:
	bar.sync 	0;
	setp.ne.s32 	%p3, %r1, 0;
	@%p3 bra 	$L__BB0_7;
	ld.shared.u32 	%r20, [%r4+4];
	ld.shared.u32 	%r21, [%r4+12];
	add.s32 	%r22, %r21, %r20;
	st.shared.u32 	[%r4+12], %r22;
$L__BB0_7:
	setp.ge.s32 	%p4, %r3, %r5;
	bar.sync 	0;
	@%p4 bra 	$L__BB0_9;
	ld.shared.u32 	%r23, [%r4];
	cvta.to.global.u64 	%rd6, %rd2;
	mul.wide.s32 	%rd7, %r2, 4;
	add.s64 	%rd8, %rd6, %rd7;
	st.global.u32 	[%rd8], %r23;
	ld.shared.u32 	%r24, [%r4+4];
	st.global.u32 	[%rd8+4], %r24;
$L__BB0_9:
	ret;

}


// ===== COMPILED SASS (sm_100) =====

	.target	sm_100

	.elftype	@"ET_EXEC"


//--------------------- .note.nv.tkinfo           --------------------------
	.section	.note.nv.tkinfo,"",@"SHT_NOTE"
	.sectionflags	@"SHF_NOTE_NV_TKINFO"
	.tkinfo
        /*0018*/ 	.word	0x00000002
        /*0030*/ 	.string	""
        /*0030*/ 	.string	"ptxas"
        /*0030*/ 	.string	"Cuda compilation tools, release 13.0, V13.0.88"
        /*0030*/ 	.string	"Build cuda_13.0.r13.0/compiler.36424714_0"
        /*0030*/ 	.string	"-arch sm_100 -m 64 "



//--------------------- .note.nv.cuinfo           --------------------------
	.section	.note.nv.cuinfo,"",@"SHT_NOTE"
	.sectionflags	@"SHF_NOTE_NV_CUINFO"
        /*0018*/ 	.short	0x0002
        /*001a*/ 	.short	0x0064
        /*001c*/ 	.short	0x0082
	.zero		2


//--------------------- .nv.info                  --------------------------
	.section	.nv.info,"",@"SHT_CUDA_INFO"
	.align	4


	//----- nvinfo : EIATTR_REGCOUNT
	.align		4
        /*0000*/ 	.byte	0x04, 0x2f
        /*0002*/ 	.short	(.L_1 - .L_0)
	.align		4
.L_0:
        /*0004*/ 	.word	index@(_Z17pref_sum_parallelPiS_i)
        /*0008*/ 	.word	0x0000000e


	//----- nvinfo : EIATTR_FRAME_SIZE
	.align		4
.L_1:
        /*000c*/ 	.byte	0x04, 0x11
        /*000e*/ 	.short	(.L_3 - .L_2)
	.align		4
.L_2:
        /*0010*/ 	.word	index@(_Z17pref_sum_parallelPiS_i)
        /*0014*/ 	.word	0x00000000


	//----- nvinfo : EIATTR_MIN_STACK_SIZE
	.align		4
.L_3:
        /*0018*/ 	.byte	0x04, 0x12
        /*001a*/ 	.short	(.L_5 - .L_4)
	.align		4
.L_4:
        /*001c*/ 	.word	index@(_Z17pref_sum_parallelPiS_i)
        /*0020*/ 	.word	0x00000000
.L_5:


//--------------------- .nv.compat                --------------------------
	.section	.nv.compat,"",@"SHT_CUDA_COMPAT_INFO"
	.align	4
        /*0000*/ 	.byte	0x02, 0x09, 0x00, 0x00, 0x02, 0x02, 0x01, 0x00, 0x02, 0x05, 0x05, 0x00, 0x03, 0x07, 0x01, 0x01
        /*0010*/ 	.byte	0x02, 0x03, 0x00, 0x00, 0x02, 0x06, 0x01, 0x00, 0x04, 0x0b, 0x08, 0x00, 0x09, 0x00, 0x00, 0x00
        /*0020*/ 	.byte	0x00, 0x00, 0x00, 0x00


//--------------------- .nv.info._Z17pref_sum_parallelPiS_i --------------------------
	.section	.nv.info._Z17pref_sum_parallelPiS_i,"",@"SHT_CUDA_INFO"
	.sectionflags	@""
	.align	4


	//----- nvinfo : EIATTR_CUDA_API_VERSION
	.align		4
        /*0000*/ 	.byte	0x04, 0x37
        /*0002*/ 	.short	(.L_7 - .L_6)
.L_6:
        /*0004*/ 	.word	0x00000082


	//----- nvinfo : EIATTR_KPARAM_INFO
	.align		4
.L_7:
        /*0008*/ 	.byte	0x04, 0x17
        /*000a*/ 	.short	(.L_9 - .L_8)
.L_8:
        /*000c*/ 	.word	0x00000000
        /*0010*/ 	.short	0x0002
        /*0012*/ 	.short	0x0010
        /*0014*/ 	.byte	0x00, 0xf0, 0x11, 0x00


	//----- nvinfo : EIATTR_KPARAM_INFO
	.align		4
.L_9:
        /*0018*/ 	.byte	0x04, 0x17
        /*001a*/ 	.short	(.L_11 - .L_10)
.L_10:
        /*001c*/ 	.word	0x00000000
        /*0020*/ 	.short	0x0001
        /*0022*/ 	.short	0x0008
        /*0024*/ 	.byte	0x00, 0xf5, 0x21, 0x00


	//----- nvinfo : EIATTR_KPARAM_INFO
	.align		4
.L_11:
        /*0028*/ 	.byte	0x04, 0x17
        /*002a*/ 	.short	(.L_13 - .L_12)
.L_12:
        /*002c*/ 	.word	0x00000000
        /*0030*/ 	.short	0x0000
        /*0032*/ 	.short	0x0000
        /*0034*/ 	.byte	0x00, 0xf5, 0x21, 0x00


	//----- nvinfo : EIATTR_SPARSE_MMA_MASK
	.align		4
.L_13:
        /*0038*/ 	.byte	0x03, 0x50
        /*003a*/ 	.short	0x0000


	//----- nvinfo : EIATTR_MAXREG_COUNT
	.align		4
        /*003c*/ 	.byte	0x03, 0x1b
        /*003e*/ 	.short	0x00ff


	//----- nvinfo : EIATTR_NUM_BARRIERS
	.align		4
        /*0040*/ 	.byte	0x02, 0x4c
        /*0042*/ 	.byte	0x01
	.zero		1


	//----- nvinfo : EIATTR_MERCURY_ISA_VERSION
	.align		4
        /*0044*/ 	.byte	0x03, 0x5f
        /*0046*/ 	.short	0x0101


	//----- nvinfo : EIATTR_VRC_CTA_INIT_COUNT
	.align		4
        /*0048*/ 	.byte	0x02, 0x4a
	.zero		1
	.zero		1


	//----- nvinfo : EIATTR_EXIT_INSTR_OFFSETS
	.align		4
        /*004c*/ 	.byte	0x04, 0x1c
        /*004e*/ 	.short	(.L_15 - .L_14)


	//   ....[0]....
.L_14:
        /*0050*/ 	.word	0x000001f0


	//   ....[1]....
        /*0054*/ 	.word	0x00000250


	//----- nvinfo : EIATTR_CBANK_PARAM_SIZE
	.align		4
.L_15:
        /*0058*/ 	.byte	0x03, 0x19
        /*005a*/ 	.short	0x0014


	//----- nvinfo : EIATTR_PARAM_CBANK
	.align		4
        /*005c*/ 	.byte	0x04, 0x0a
        /*005e*/ 	.short	(.L_17 - .L_16)
	.align		4
.L_16:
        /*0060*/ 	.word	index@(.nv.constant0._Z17pref_sum_parallelPiS_i)
        /*0064*/ 	.short	0x0380
        /*0066*/ 	.short	0x0014


	//----- nvinfo : EIATTR_SW_WAR
	.align		4
.L_17:
        /*0068*/ 	.byte	0x04, 0x36
        /*006a*/ 	.short	(.L_19 - .L_18)
.L_18:
        /*006c*/ 	.word	0x00000008
.L_19:


//--------------------- .nv.callgraph             --------------------------
	.section	.nv.callgraph,"",@"SHT_CUDA_CALLGRAPH"
	.align	4
	.sectionentsize	8
	.align		4
        /*0000*/ 	.word	0x00000000
	.align		4
        /*0004*/ 	.word	0xffffffff
	.align		4
        /*0008*/ 	.word	0x00000000
	.align		4
        /*000c*/ 	.word	0xfffffffe
	.align		4
        /*0010*/ 	.word	0x00000000
	.align		4
        /*0014*/ 	.word	0xfffffffd
	.align		4
        /*0018*/ 	.word	0x00000000
	.align		4
        /*001c*/ 	.word	0xfffffffc


//--------------------- .text._Z17pref_sum_parallelPiS_i --------------------------
	.section	.text._Z17pref_sum_parallelPiS_i,"ax",@progbits
	.align	128
        .global         _Z17pref_sum_parallelPiS_i
        .type           _Z17pref_sum_parallelPiS_i,@function
        .size           _Z17pref_sum_parallelPiS_i,(.L_x_1 - _Z17pref_sum_parallelPiS_i)
        .other          _Z17pref_sum_parallelPiS_i,@"STO_CUDA_ENTRY STV_DEFAULT"
_Z17pref_sum_parallelPiS_i:
.text._Z17pref_sum_parallelPiS_i:
[----:B------:R-:W-:Y:S01]  /*0000*/  LDC R1, c[0x0][0x37c] ;  /* 0x0000df00ff017b82 */ /* 0x000fe20000000800 */
[----:B------:R-:W0:Y:S01]  /*0010*/  S2R R11, SR_TID.X ;  /* 0x00000000000b7919 */ /* 0x000e220000002100 */
[----:B------:R-:W1:Y:S01]  /*0020*/  LDCU UR4, c[0x0][0x390] ;  /* 0x00007200ff0477ac */ /* 0x000e620008000800 */
[----:B------:R-:W0:Y:S01]  /*0030*/  S2R R0, SR_CTAID.X ;  /* 0x0000000000007919 */ /* 0x000e220000002500 */
[----:B------:R-:W2:Y:S01]  /*0040*/  LDCU.64 UR6, c[0x0][0x358] ;  /* 0x00006b00ff0677ac */ /* 0x000ea20008000a00 */
[----:B0-----:R-:W-:-:S05]  /*0050*/  IMAD R0, R0, 0x2, R11 ;  /* 0x0000000200007824 */ /* 0x001fca00078e020b */
[----:B------:R-:W-:-:S05]  /*0060*/  SHF.L.U32 R5, R0, 0x1, RZ ;  /* 0x0000000100057819 */ /* 0x000fca00000006ff */
[----:B------:R-:W-:-:S05]  /*0070*/  VIADD R0, R5, 0x1 ;  /* 0x0000000105007836 */ /* 0x000fca0000000000 */
[----:B-1----:R-:W-:-:S13]  /*0080*/  ISETP.GE.AND P0, PT, R0, UR4, PT ;  /* 0x0000000400007c0c */ /* 0x002fda000bf06270 */
[----:B------:R-:W0:Y:S02]  /*0090*/  @!P0 LDC.64 R2, c[0x0][0x380] ;  /* 0x0000e000ff028b82 */ /* 0x000e240000000a00 */
[----:B0-----:R-:W-:-:S05]  /*00a0*/  @!P0 IMAD.WIDE R2, R5, 0x4, R2 ;  /* 0x0000000405028825 */ /* 0x001fca00078e0202 */
[----:B--2---:R-:W2:Y:S04]  /*00b0*/  @!P0 LDG.E R6, desc[UR6][R2.64] ;  /* 0x0000000602068981 */ /* 0x004ea8000c1e1900 */
[----:B------:R-:W2:Y:S01]  /*00c0*/  @!P0 LDG.E R7, desc[UR6][R2.64+0x4] ;  /* 0x0000040602078981 */ /* 0x000ea2000c1e1900 */
[----:B------:R-:W0:Y:S01]  /*00d0*/  S2UR UR5, SR_CgaCtaId ;  /* 0x00000000000579c3 */ /* 0x000e220000008800 */
[----:B------:R-:W-:Y:S01]  /*00e0*/  UMOV UR4, 0x400 ;  /* 0x0000040000047882 */ /* 0x000fe20000000000 */
[C---:B------:R-:W-:Y:S02]  /*00f0*/  ISETP.GT.U32.AND P1, PT, R11.reuse, 0x1, PT ;  /* 0x000000010b00780c */ /* 0x040fe40003f24070 */
[----:B------:R-:W-:Y:S01]  /*0100*/  ISETP.NE.AND P2, PT, R11, RZ, PT ;  /* 0x000000ff0b00720c */ /* 0x000fe20003f45270 */
[----:B0-----:R-:W-:-:S06]  /*0110*/  ULEA UR4, UR5, UR4, 0x18 ;  /* 0x0000000405047291 */ /* 0x001fcc000f8ec0ff */
[----:B------:R-:W-:-:S05]  /*0120*/  LEA R0, R11, UR4, 0x3 ;  /* 0x000000040b007c11 */ /* 0x000fca000f8e18ff */
[----:B--2---:R-:W-:Y:S04]  /*0130*/  @!P0 STS.64 [R0], R6 ;  /* 0x0000000600008388 */ /* 0x004fe80000000a00 */
[----:B------:R-:W-:Y:S01]  /*0140*/  @P0 STS.64 [R0], RZ ;  /* 0x000000ff00000388 */ /* 0x000fe20000000a00 */
[----:B------:R-:W-:Y:S06]  /*0150*/  BAR.SYNC.DEFER_BLOCKING 0x0 ;  /* 0x0000000000007b1d */ /* 0x000fec0000010000 */
[----:B------:R-:W0:Y:S02]  /*0160*/  @!P1 LDS.64 R8, [R0] ;  /* 0x0000000000089984 */ /* 0x000e240000000a00 */
[----:B0-----:R-:W-:-:S05]  /*0170*/  @!P1 IADD3 R9, PT, PT, R8, R9, RZ ;  /* 0x0000000908099210 */ /* 0x001fca0007ffe0ff */
[----:B------:R-:W-:Y:S01]  /*0180*/  @!P1 STS [R0+0x4], R9 ;  /* 0x0000040900009388 */ /* 0x000fe20000000800 */
[----:B------:R-:W-:Y:S06]  /*0190*/  BAR.SYNC.DEFER_BLOCKING 0x0 ;  /* 0x0000000000007b1d */ /* 0x000fec0000010000 */
[----:B------:R-:W-:Y:S04]  /*01a0*/  @!P2 LDS R2, [R0+0x4] ;  /* 0x000004000002a984 */ /* 0x000fe80000000800 */
[----:B------:R-:W0:Y:S02]  /*01b0*/  @!P2 LDS R3, [R0+0xc] ;  /* 0x00000c000003a984 */ /* 0x000e240000000800 */
[----:B0-----:R-:W-:-:S05]  /*01c0*/  @!P2 IMAD.IADD R3, R2, 0x1, R3 ;  /* 0x000000010203a824 */ /* 0x001fca00078e0203 */
[----:B------:R0:W-:Y:S01]  /*01d0*/  @!P2 STS [R0+0xc], R3 ;  /* 0x00000c030000a388 */ /* 0x0001e20000000800 */
[----:B------:R-:W-:Y:S06]  /*01e0*/  BAR.SYNC.DEFER_BLOCKING 0x0 ;  /* 0x0000000000007b1d */ /* 0x000fec0000010000 */
[----:B------:R-:W-:Y:S05]  /*01f0*/  @P0 EXIT ;  /* 0x000000000000094d */ /* 0x000fea0003800000 */
[----:B------:R-:W1:Y:S01]  /*0200*/  LDS.64 R6, [R0] ;  /* 0x0000000000067984 */ /* 0x000e620000000a00 */
[----:B0-----:R-:W0:Y:S02]  /*0210*/  LDC.64 R2, c[0x0][0x388] ;  /* 0x0000e200ff027b82 */ /* 0x001e240000000a00 */
[----:B0-----:R-:W-:-:S05]  /*0220*/  IMAD.WIDE R2, R5, 0x4, R2 ;  /* 0x0000000405027825 */ /* 0x001fca00078e0202 */
[----:B-1----:R-:W-:Y:S04]  /*0230*/  STG.E desc[UR6][R2.64], R6 ;  /* 0x0000000602007986 */ /* 0x002fe8000c101906 */
[----:B------:R-:W-:Y:S01]  /*0240*/  STG.E desc[UR6][R2.64+0x4], R7 ;  /* 0x0000040702007986 */ /* 0x000fe2000c101906 */
[----:B------:R-:W-:Y:S05]  /*0250*/  EXIT ;  /* 0x000000000000794d */ /* 0x000fea0003800000 */
.L_x_0:
[----:B------:R-:W-:-:S00]  /*0260*/  BRA `(.L_x_0) ;  /* 0xfffffffc00fc7947 */ /* 0x000fc0000383ffff */
[----:B------:R-:W-:-:S00]  /*0270*/  NOP ;  /* 0x0000000000007918 */ /* 0x000fc00000000000 */
        /* <DEDUP_REMOVED lines=8> */
.L_x_1:


//--------------------- .nv.shared._Z17pref_sum_parallelPiS_i --------------------------
	.section	.nv.shared._Z17pref_sum_parallelPiS_i,"aw",@nobits
	.sectionflags	@""
	.align	4
.nv.shared._Z17pref_sum_parallelPiS_i:
	.zero		1040


//--------------------- .nv.shared.reserved.0     --------------------------
	.section	.nv.shared.reserved.0,"aw",@nobits
	.weak		__nv_reservedSMEM_offset_0_alias
	.size		__nv_reservedSMEM_offset_0_alias, 0, 64
	.other		__nv_reservedSMEM_offset_0_alias,@"STO_CUDA_RESERVED_SHARED STV_DEFAULT"
__nv_reservedSMEM_offset_0_alias:
	.zero		0
	.zero		64


//--------------------- .nv.constant0._Z17pref_sum_parallelPiS_i --------------------------
	.section	.nv.constant0._Z17pref_sum_parallelPiS_i,"a",@progbits
	.sectionflags	@""
	.align	4
.nv.constant0._Z17pref_sum_parallelPiS_i:
	.zero		916


//--------------------- SYMBOLS --------------------------

	.type		.nv.reservedSmem.offset0,@object
	.size		.nv.reservedSmem.offset0,0x4
	.type		.nv.reservedSmem.cap,@object
	.size		.nv.reservedSmem.cap,0x4
